	.headerflags	@"EF_CUDA_TEXMODE_UNIFIED EF_CUDA_64BIT_ADDRESS EF_CUDA_ACCELERATORS EF_CUDA_SM90 EF_CUDA_VIRTUAL_SM(EF_CUDA_SM90)"
	.elftype	@"ET_EXEC"


//--------------------- .nv.info                  --------------------------
	.section	.nv.info,"",@"SHT_CUDA_INFO"
	.align	4


	//----- nvinfo : EIATTR_REGCOUNT
	.align		4
        /*0000*/ 	.byte	0x04, 0x2f
        /*0002*/ 	.short	(.L_2 - .L_1)
	.align		4
.L_1:
        /*0004*/ 	.word	index@(triton_poi_fused_abs_add_clamp_div_erf_log2_mul_neg_reciprocal_sub_0)
        /*0008*/ 	.word	0x0000001c


	//----- nvinfo : EIATTR_MIN_STACK_SIZE
	.align		4
.L_2:
        /*000c*/ 	.byte	0x04, 0x12
        /*000e*/ 	.short	(.L_4 - .L_3)
	.align		4
.L_3:
        /*0010*/ 	.word	index@(triton_poi_fused_abs_add_clamp_div_erf_log2_mul_neg_reciprocal_sub_0)
        /*0014*/ 	.word	0x00000000


	//----- nvinfo : EIATTR_FRAME_SIZE
	.align		4
.L_4:
        /*0018*/ 	.byte	0x04, 0x11
        /*001a*/ 	.short	(.L_6 - .L_5)
	.align		4
.L_5:
        /*001c*/ 	.word	index@(triton_poi_fused_abs_add_clamp_div_erf_log2_mul_neg_reciprocal_sub_0)
        /*0020*/ 	.word	0x00000000


	//----- nvinfo : EIATTR_MIN_STACK_SIZE
	.align		4
.L_6:
        /*0024*/ 	.byte	0x04, 0x12
        /*0026*/ 	.short	(.L_8 - .L_7)
	.align		4
.L_7:
        /*0028*/ 	.word	index@(triton_poi_fused_abs_add_clamp_div_erf_log2_mul_neg_reciprocal_sub_0)
        /*002c*/ 	.word	0x00000000
.L_8:


//--------------------- .nv.info.triton_poi_fused_abs_add_clamp_div_erf_log2_mul_neg_reciprocal_sub_0 --------------------------
	.section	.nv.info.triton_poi_fused_abs_add_clamp_div_erf_log2_mul_neg_reciprocal_sub_0,"",@"SHT_CUDA_INFO"
	.sectionflags	@""
	.align	4


	//----- nvinfo : EIATTR_CUDA_API_VERSION
	.align		4
        /*0000*/ 	.byte	0x04, 0x37
        /*0002*/ 	.short	(.L_10 - .L_9)
.L_9:
        /*0004*/ 	.word	0x0000007c


	//----- nvinfo : EIATTR_KPARAM_INFO
	.align		4
.L_10:
        /*0008*/ 	.byte	0x04, 0x17
        /*000a*/ 	.short	(.L_12 - .L_11)
.L_11:
        /*000c*/ 	.word	0x00000000
        /*0010*/ 	.short	0x000b
        /*0012*/ 	.short	0x0058
        /*0014*/ 	.byte	0x00, 0xf0, 0x11, 0x00


	//----- nvinfo : EIATTR_KPARAM_INFO
	.align		4
.L_12:
        /*0018*/ 	.byte	0x04, 0x17
        /*001a*/ 	.short	(.L_14 - .L_13)
.L_13:
        /*001c*/ 	.word	0x00000000
        /*0020*/ 	.short	0x000a
        /*0022*/ 	.short	0x0050
        /*0024*/ 	.byte	0x00, 0xf4, 0x21, 0x00


	//----- nvinfo : EIATTR_KPARAM_INFO
	.align		4
.L_14:
        /*0028*/ 	.byte	0x04, 0x17
        /*002a*/ 	.short	(.L_16 - .L_15)
.L_15:
        /*002c*/ 	.word	0x00000000
        /*0030*/ 	.short	0x0009
        /*0032*/ 	.short	0x0048
        /*0034*/ 	.byte	0x00, 0xf4, 0x21, 0x00


	//----- nvinfo : EIATTR_KPARAM_INFO
	.align		4
.L_16:
        /*0038*/ 	.byte	0x04, 0x17
        /*003a*/ 	.short	(.L_18 - .L_17)
.L_17:
        /*003c*/ 	.word	0x00000000
        /*0040*/ 	.short	0x0008
        /*0042*/ 	.short	0x0040
        /*0044*/ 	.byte	0x00, 0xf4, 0x21, 0x00


	//----- nvinfo : EIATTR_KPARAM_INFO
	.align		4
.L_18:
        /*0048*/ 	.byte	0x04, 0x17
        /*004a*/ 	.short	(.L_20 - .L_19)
.L_19:
        /*004c*/ 	.word	0x00000000
        /*0050*/ 	.short	0x0007
        /*0052*/ 	.short	0x0038
        /*0054*/ 	.byte	0x00, 0xf4, 0x21, 0x00


	//----- nvinfo : EIATTR_KPARAM_INFO
	.align		4
.L_20:
        /*0058*/ 	.byte	0x04, 0x17
        /*005a*/ 	.short	(.L_22 - .L_21)
.L_21:
        /*005c*/ 	.word	0x00000000
        /*0060*/ 	.short	0x0006
        /*0062*/ 	.short	0x0030
        /*0064*/ 	.byte	0x00, 0xf4, 0x21, 0x00


	//----- nvinfo : EIATTR_KPARAM_INFO
	.align		4
.L_22:
        /*0068*/ 	.byte	0x04, 0x17
        /*006a*/ 	.short	(.L_24 - .L_23)
.L_23:
        /*006c*/ 	.word	0x00000000
        /*0070*/ 	.short	0x0005
        /*0072*/ 	.short	0x0028
        /*0074*/ 	.byte	0x00, 0xf4, 0x21, 0x00


	//----- nvinfo : EIATTR_KPARAM_INFO
	.align		4
.L_24:
        /*0078*/ 	.byte	0x04, 0x17
        /*007a*/ 	.short	(.L_26 - .L_25)
.L_25:
        /*007c*/ 	.word	0x00000000
        /*0080*/ 	.short	0x0004
        /*0082*/ 	.short	0x0020
        /*0084*/ 	.byte	0x00, 0xf4, 0x21, 0x00


	//----- nvinfo : EIATTR_KPARAM_INFO
	.align		4
.L_26:
        /*0088*/ 	.byte	0x04, 0x17
        /*008a*/ 	.short	(.L_28 - .L_27)
.L_27:
        /*008c*/ 	.word	0x00000000
        /*0090*/ 	.short	0x0003
        /*0092*/ 	.short	0x0018
        /*0094*/ 	.byte	0x00, 0xf4, 0x21, 0x00


	//----- nvinfo : EIATTR_KPARAM_INFO
	.align		4
.L_28:
        /*0098*/ 	.byte	0x04, 0x17
        /*009a*/ 	.short	(.L_30 - .L_29)
.L_29:
        /*009c*/ 	.word	0x00000000
        /*00a0*/ 	.short	0x0002
        /*00a2*/ 	.short	0x0010
        /*00a4*/ 	.byte	0x00, 0xf4, 0x21, 0x00


	//----- nvinfo : EIATTR_KPARAM_INFO
	.align		4
.L_30:
        /*00a8*/ 	.byte	0x04, 0x17
        /*00aa*/ 	.short	(.L_32 - .L_31)
.L_31:
        /*00ac*/ 	.word	0x00000000
        /*00b0*/ 	.short	0x0001
        /*00b2*/ 	.short	0x0008
        /*00b4*/ 	.byte	0x00, 0xf4, 0x21, 0x00


	//----- nvinfo : EIATTR_KPARAM_INFO
	.align		4
.L_32:
        /*00b8*/ 	.byte	0x04, 0x17
        /*00ba*/ 	.short	(.L_34 - .L_33)
.L_33:
        /*00bc*/ 	.word	0x00000000
        /*00c0*/ 	.short	0x0000
        /*00c2*/ 	.short	0x0000
        /*00c4*/ 	.byte	0x00, 0xf4, 0x21, 0x00


	//----- nvinfo : EIATTR_SPARSE_MMA_MASK
	.align		4
.L_34:
        /*00c8*/ 	.byte	0x03, 0x50
        /*00ca*/ 	.short	0x0000


	//----- nvinfo : EIATTR_MAXREG_COUNT
	.align		4
        /*00cc*/ 	.byte	0x03, 0x1b
        /*00ce*/ 	.short	0x00ff


	//----- nvinfo : EIATTR_EXIT_INSTR_OFFSETS
	.align		4
        /*00d0*/ 	.byte	0x04, 0x1c
        /*00d2*/ 	.short	(.L_36 - .L_35)


	//   ....[0]....
.L_35:
        /*00d4*/ 	.word	0x000013e0


	//   ....[1]....
        /*00d8*/ 	.word	0x00001400


	//----- nvinfo : EIATTR_REQNTID
	.align		4
.L_36:
        /*00dc*/ 	.byte	0x04, 0x10
        /*00de*/ 	.short	(.L_38 - .L_37)
.L_37:
        /*00e0*/ 	.word	0x00000080
        /*00e4*/ 	.word	0x00000001
        /*00e8*/ 	.word	0x00000001


	//----- nvinfo : EIATTR_CBANK_PARAM_SIZE
	.align		4
.L_38:
        /*00ec*/ 	.byte	0x03, 0x19
        /*00ee*/ 	.short	0x005c


	//----- nvinfo : EIATTR_PARAM_CBANK
	.align		4
        /*00f0*/ 	.byte	0x04, 0x0a
        /*00f2*/ 	.short	(.L_40 - .L_39)
	.align		4
.L_39:
        /*00f4*/ 	.word	index@(.nv.constant0.triton_poi_fused_abs_add_clamp_div_erf_log2_mul_neg_reciprocal_sub_0)
        /*00f8*/ 	.short	0x0210
        /*00fa*/ 	.short	0x005c


	//----- nvinfo : EIATTR_SW_WAR
	.align		4
.L_40:
        /*00fc*/ 	.byte	0x04, 0x36
        /*00fe*/ 	.short	(.L_42 - .L_41)
.L_41:
        /*0100*/ 	.word	0x00000008
.L_42:


//--------------------- .nv.callgraph             --------------------------
	.section	.nv.callgraph,"",@"SHT_CUDA_CALLGRAPH"
	.align	4
	.sectionentsize	8
	.align		4
        /*0000*/ 	.word	0x00000000
	.align		4
        /*0004*/ 	.word	0xffffffff
	.align		4
        /*0008*/ 	.word	0x00000000
	.align		4
        /*000c*/ 	.word	0xfffffffe
	.align		4
        /*0010*/ 	.word	0x00000000
	.align		4
        /*0014*/ 	.word	0xfffffffd
	.align		4
        /*0018*/ 	.word	0x00000000
	.align		4
        /*001c*/ 	.word	0xfffffffc


//--------------------- .nv.constant4             --------------------------
	.section	.nv.constant4,"a",@progbits
	.align	8
	.align		8
.nv.constant4:
        /*0000*/ 	.dword	_$_str


//--------------------- .text.triton_poi_fused_abs_add_clamp_div_erf_log2_mul_neg_reciprocal_sub_0 --------------------------
	.section	.text.triton_poi_fused_abs_add_clamp_div_erf_log2_mul_neg_reciprocal_sub_0,"ax",@progbits
	.align	128
        .global         triton_poi_fused_abs_add_clamp_div_erf_log2_mul_neg_reciprocal_sub_0
        .type           triton_poi_fused_abs_add_clamp_div_erf_log2_mul_neg_reciprocal_sub_0,@function
        .size           triton_poi_fused_abs_add_clamp_div_erf_log2_mul_neg_reciprocal_sub_0,(.L_x_1 - triton_poi_fused_abs_add_clamp_div_erf_log2_mul_neg_reciprocal_sub_0)
        .other          triton_poi_fused_abs_add_clamp_div_erf_log2_mul_neg_reciprocal_sub_0,@"STO_CUDA_ENTRY STV_DEFAULT"
triton_poi_fused_abs_add_clamp_div_erf_log2_mul_neg_reciprocal_sub_0:
.text.triton_poi_fused_abs_add_clamp_div_erf_log2_mul_neg_reciprocal_sub_0:
[----:B------:R-:W0:Y:S01]  /*0000*/  LDC R1, c[0x0][0x28] ;  /* 0x00000a00ff017b82 */ /* 0x000e220000000800 */
[----:B------:R-:W1:Y:S07]  /*0010*/  S2R R0, SR_TID.X ;  /* 0x0000000000007919 */ /* 0x000e6e0000002100 */
[----:B------:R-:W2:Y:S01]  /*0020*/  LDC.64 R8, c[0x0][0x230] ;  /* 0x00008c00ff087b82 */ /* 0x000ea20000000a00 */
[----:B------:R-:W-:Y:S01]  /*0030*/  CS2R R4, SRZ ;  /* 0x0000000000047805 */ /* 0x000fe2000001ff00 */
[----:B------:R-:W-:Y:S01]  /*0040*/  ULDC.64 UR4, c[0x0][0x208] ;  /* 0x0000820000047ab9 */ /* 0x000fe20000000a00 */
[----:B------:R-:W3:Y:S05]  /*0050*/  S2R R3, SR_CTAID.X ;  /* 0x0000000000037919 */ /* 0x000eea0000002500 */
[----:B------:R-:W4:Y:S08]  /*0060*/  LDC.64 R16, c[0x0][0x248] ;  /* 0x00009200ff107b82 */ /* 0x000f300000000a00 */
[----:B------:R-:W5:Y:S01]  /*0070*/  LDC.64 R12, c[0x0][0x228] ;  /* 0x00008a00ff0c7b82 */ /* 0x000f620000000a00 */
[----:B------:R-:W-:-:S02]  /*0080*/  CS2R R6, SRZ ;  /* 0x0000000000067805 */ /* 0x000fc4000001ff00 */
[----:B------:R-:W-:-:S05]  /*0090*/  CS2R R10, SRZ ;  /* 0x00000000000a7805 */ /* 0x000fca000001ff00 */
[----:B------:R-:W5:Y:S08]  /*00a0*/  LDC.64 R14, c[0x0][0x240] ;  /* 0x00009000ff0e7b82 */ /* 0x000f700000000a00 */
[----:B------:R-:W5:Y:S01]  /*00b0*/  LDC.64 R18, c[0x0][0x260] ;  /* 0x00009800ff127b82 */ /* 0x000f620000000a00 */
[----:B-1----:R-:W-:-:S07]  /*00c0*/  LOP3.LUT R0, R0, 0x7f, RZ, 0xc0, !PT ;  /* 0x0000007f00007812 */ /* 0x002fce00078ec0ff */
[----:B------:R-:W1:Y:S01]  /*00d0*/  LDC.64 R20, c[0x0][0x218] ;  /* 0x00008600ff147b82 */ /* 0x000e620000000a00 */
[----:B---3--:R-:W-:-:S07]  /*00e0*/  LEA R0, R3, R0, 0x7 ;  /* 0x0000000003007211 */ /* 0x008fce00078e38ff */
[----:B------:R-:W3:Y:S01]  /*00f0*/  LDC.64 R22, c[0x0][0x238] ;  /* 0x00008e00ff167b82 */ /* 0x000ee20000000a00 */
[C---:B------:R-:W-:Y:S01]  /*0100*/  ISETP.GE.AND P0, PT, R0.reuse, 0x100, PT ;  /* 0x000001000000780c */ /* 0x040fe20003f06270 */
[----:B--2---:R-:W-:Y:S01]  /*0110*/  IMAD.WIDE R8, R0, 0x4, R8 ;  /* 0x0000000400087825 */ /* 0x004fe200078e0208 */
[----:B------:R-:W-:Y:S01]  /*0120*/  HFMA2.MMA R24, -RZ, RZ, -0.74462890625, 604.5 ;  /* 0xb9f560b9ff187435 */ /* 0x000fe200000001ff */
[----:B------:R-:W-:-:S04]  /*0130*/  ULDC.64 UR6, c[0x0][0x210] ;  /* 0x0000840000067ab9 */ /* 0x000fc80000000a00 */
[----:B------:R-:W2:Y:S06]  /*0140*/  LDC.64 R2, c[0x0][0x220] ;  /* 0x00008800ff027b82 */ /* 0x000eac0000000a00 */
[----:B------:R1:W3:Y:S01]  /*0150*/  @!P0 LDG.E R5, desc[UR4][R8.64] ;  /* 0x0000000408058981 */ /* 0x0002e2000c1e1900 */
[----:B----4-:R-:W-:-:S04]  /*0160*/  IMAD.WIDE R16, R0, 0x4, R16 ;  /* 0x0000000400107825 */ /* 0x010fc800078e0210 */
[C---:B-----5:R-:W-:Y:S01]  /*0170*/  IMAD.WIDE R12, R0.reuse, 0x4, R12 ;  /* 0x00000004000c7825 */ /* 0x060fe200078e020c */
[----:B------:R4:W5:Y:S04]  /*0180*/  @!P0 LDG.E R7, desc[UR4][R16.64] ;  /* 0x0000000410078981 */ /* 0x000968000c1e1900 */
[----:B------:R1:W5:Y:S01]  /*0190*/  @!P0 LDG.E R6, desc[UR4][R12.64] ;  /* 0x000000040c068981 */ /* 0x000362000c1e1900 */
[C---:B--2---:R-:W-:Y:S01]  /*01a0*/  IMAD.WIDE R2, R0.reuse, 0x4, R2 ;  /* 0x0000000400027825 */ /* 0x044fe200078e0202 */
[----:B01----:R-:W-:Y:S01]  /*01b0*/  CS2R R8, SRZ ;  /* 0x0000000000087805 */ /* 0x003fe2000001ff00 */
[----:B----4-:R-:W0:Y:S03]  /*01c0*/  LDC.64 R16, c[0x0][0x258] ;  /* 0x00009600ff107b82 */ /* 0x010e260000000a00 */
[----:B------:R1:W2:Y:S01]  /*01d0*/  @!P0 LDG.E R11, desc[UR4][R2.64] ;  /* 0x00000004020b8981 */ /* 0x0002a2000c1e1900 */
[----:B------:R-:W-:-:S04]  /*01e0*/  IMAD.WIDE R14, R0, 0x4, R14 ;  /* 0x00000004000e7825 */ /* 0x000fc800078e020e */
[C---:B------:R-:W-:Y:S01]  /*01f0*/  IMAD.WIDE R18, R0.reuse, 0x4, R18 ;  /* 0x0000000400127825 */ /* 0x040fe200078e0212 */
[----:B------:R4:W2:Y:S01]  /*0200*/  @!P0 LDG.E R8, desc[UR4][R14.64] ;  /* 0x000000040e088981 */ /* 0x0008a2000c1e1900 */
[----:B------:R-:W3:Y:S03]  /*0210*/  LDC.64 R12, c[0x0][0x250] ;  /* 0x00009400ff0c7b82 */ /* 0x000ee60000000a00 */
[----:B------:R3:W2:Y:S01]  /*0220*/  @!P0 LDG.E R10, desc[UR4][R18.64] ;  /* 0x00000004120a8981 */ /* 0x0006a2000c1e1900 */
[----:B0-----:R-:W-:-:S05]  /*0230*/  IMAD.WIDE R16, R0, 0x4, R16 ;  /* 0x0000000400107825 */ /* 0x001fca00078e0210 */
[----:B------:R0:W2:Y:S01]  /*0240*/  @!P0 LDG.E R9, desc[UR4][R16.64] ;  /* 0x0000000410098981 */ /* 0x0000a2000c1e1900 */
[----:B-1----:R-:W-:Y:S01]  /*0250*/  CS2R R2, SRZ ;  /* 0x0000000000027805 */ /* 0x002fe2000001ff00 */
[----:B----4-:R-:W-:-:S04]  /*0260*/  IMAD.WIDE R14, R0, 0x4, R20 ;  /* 0x00000004000e7825 */ /* 0x010fc800078e0214 */
[C---:B---3--:R-:W-:Y:S01]  /*0270*/  IMAD.WIDE R18, R0.reuse, 0x4, R22 ;  /* 0x0000000400127825 */ /* 0x048fe200078e0216 */
[----:B------:R-:W3:Y:S03]  /*0280*/  @!P0 LDG.E R2, desc[UR4][R14.64] ;  /* 0x000000040e028981 */ /* 0x000ee6000c1e1900 */
[----:B------:R-:W-:Y:S01]  /*0290*/  IMAD.WIDE R12, R0, 0x4, R12 ;  /* 0x00000004000c7825 */ /* 0x000fe200078e020c */
[----:B------:R1:W4:Y:S04]  /*02a0*/  @!P0 LDG.E R4, desc[UR4][R18.64] ;  /* 0x0000000412048981 */ /* 0x000328000c1e1900 */
[----:B------:R2:W3:Y:S01]  /*02b0*/  @!P0 LDG.E R3, desc[UR4][R12.64] ;  /* 0x000000040c038981 */ /* 0x0004e2000c1e1900 */
[----:B0-----:R-:W-:-:S02]  /*02c0*/  HFMA2.MMA R16, -RZ, RZ, 1.625, 0 ;  /* 0x3e800000ff107435 */ /* 0x001fc400000001ff */
[----:B-1----:R-:W-:Y:S02]  /*02d0*/  HFMA2.MMA R19, -RZ, RZ, -0.74462890625, 604.5 ;  /* 0xb9f560b9ff137435 */ /* 0x002fe400000001ff */
[----:B------:R-:W-:Y:S01]  /*02e0*/  HFMA2.MMA R18, -RZ, RZ, 0.470947265625, -12.46875 ;  /* 0x3789ca3cff127435 */ /* 0x000fe200000001ff */
[----:B------:R-:W-:Y:S02]  /*02f0*/  MOV R17, 0x3789ca3c ;  /* 0x3789ca3c00117802 */ /* 0x000fe40000000f00 */
[----:B------:R-:W-:Y:S02]  /*0300*/  MOV R20, 0xb9f560b9 ;  /* 0xb9f560b900147802 */ /* 0x000fe40000000f00 */
[----:B------:R-:W-:Y:S01]  /*0310*/  MOV R21, 0x3bac840b ;  /* 0x3bac840b00157802 */ /* 0x000fe20000000f00 */
[----:B------:R-:W-:Y:S01]  /*0320*/  HFMA2.MMA R23, -RZ, RZ, 0.470947265625, -12.46875 ;  /* 0x3789ca3cff177435 */ /* 0x000fe200000001ff */
[----:B------:R-:W-:Y:S01]  /*0330*/  IMAD.MOV.U32 R25, RZ, RZ, -0x460a9f47 ;  /* 0xb9f560b9ff197424 */ /* 0x000fe200078e00ff */
[----:B------:R-:W-:-:S02]  /*0340*/  FSETP.GT.AND P1, PT, R5, 9.9999997171806853657e-10, PT ;  /* 0x3089705f0500780b */ /* 0x000fc40003f24000 */
[----:B------:R-:W-:-:S11]  /*0350*/  FSETP.NAN.AND P2, PT, R5, R5, PT ;  /* 0x000000050500720b */ /* 0x000fd60003f48000 */
[----:B------:R-:W-:-:S04]  /*0360*/  @!P1 FSEL R5, R5, 9.9999997171806853657e-10, P2 ;  /* 0x3089705f05059808 */ /* 0x000fc80001000000 */
[C---:B------:R-:W-:Y:S02]  /*0370*/  FSETP.GT.AND P1, PT, |R5|.reuse, 8.50705917302346158658e+37, PT ;  /* 0x7e8000000500780b */ /* 0x040fe40003f24200 */
[----:B------:R-:W-:-:S11]  /*0380*/  FSETP.GEU.AND P2, PT, |R5|, 1.175494350822287508e-38, PT ;  /* 0x008000000500780b */ /* 0x000fd60003f4e200 */
[----:B------:R-:W-:-:S04]  /*0390*/  @P1 FMUL R5, R5, 0.25 ;  /* 0x3e80000005051820 */ /* 0x000fc80000400000 */
[----:B------:R-:W-:-:S06]  /*03a0*/  @!P2 FMUL R5, R5, 16777216 ;  /* 0x4b8000000505a820 */ /* 0x000fcc0000400000 */
[----:B------:R-:W0:Y:S01]  /*03b0*/  MUFU.RCP R5, R5 ;  /* 0x0000000500057308 */ /* 0x000e220000001000 */
[----:B------:R-:W-:Y:S02]  /*03c0*/  FSEL R14, R16, 1, P1 ;  /* 0x3f800000100e7808 */ /* 0x000fe40000800000 */
[----:B-----5:R-:W-:Y:S01]  /*03d0*/  FSETP.GT.AND P1, PT, R7, 9.9999997171806853657e-10, PT ;  /* 0x3089705f0700780b */ /* 0x020fe20003f24000 */
[C---:B--2---:R-:W-:Y:S01]  /*03e0*/  FADD R13, R11.reuse, 0.5 ;  /* 0x3f0000000b0d7421 */ /* 0x044fe20000000000 */
[----:B------:R-:W-:Y:S01]  /*03f0*/  FADD R15, R11, -0.5 ;  /* 0xbf0000000b0f7421 */ /* 0x000fe20000000000 */
[----:B------:R-:W-:Y:S02]  /*0400*/  @!P2 FMUL R14, R14, 16777216 ;  /* 0x4b8000000e0ea820 */ /* 0x000fe40000400000 */
[--C-:B------:R-:W-:Y:S01]  /*0410*/  FADD R11, R13, -R6.reuse ;  /* 0x800000060d0b7221 */ /* 0x100fe20000000000 */
[----:B------:R-:W-:Y:S01]  /*0420*/  FADD R6, R15, -R6 ;  /* 0x800000060f067221 */ /* 0x000fe20000000000 */
[----:B------:R-:W-:Y:S01]  /*0430*/  FSETP.NAN.AND P2, PT, R7, R7, PT ;  /* 0x000000070700720b */ /* 0x000fe20003f48000 */
[----:B0-----:R-:W-:-:S05]  /*0440*/  FMUL R14, R5, R14 ;  /* 0x0000000e050e7220 */ /* 0x001fca0000400000 */
[----:B------:R-:W-:Y:S01]  /*0450*/  @!P1 FSEL R7, R7, 9.9999997171806853657e-10, P2 ;  /* 0x3089705f07079808 */ /* 0x000fe20001000000 */
[----:B------:R-:W-:Y:S01]  /*0460*/  FMUL R5, R11, R14 ;  /* 0x0000000e0b057220 */ /* 0x000fe20000400000 */
[----:B------:R-:W-:-:S03]  /*0470*/  FMUL R6, R14, R6 ;  /* 0x000000060e067220 */ /* 0x000fc60000400000 */
[----:B------:R-:W-:Y:S01]  /*0480*/  FMUL R5, R5, 0.70710676908493041992 ;  /* 0x3f3504f305057820 */ /* 0x000fe20000400000 */
[----:B------:R-:W-:Y:S01]  /*0490*/  FMUL R6, R6, 0.70710676908493041992 ;  /* 0x3f3504f306067820 */ /* 0x000fe20000400000 */
[----:B------:R-:W-:Y:S02]  /*04a0*/  FSETP.GT.AND P3, PT, |R7|, 8.50705917302346158658e+37, PT ;  /* 0x7e8000000700780b */ /* 0x000fe40003f64200 */
[----:B------:R-:W-:Y:S01]  /*04b0*/  FADD.FTZ R14, |R5|, -RZ ;  /* 0x800000ff050e7221 */ /* 0x000fe20000010200 */
[----:B------:R-:W-:Y:S01]  /*04c0*/  FADD.FTZ R11, |R6|, -RZ ;  /* 0x800000ff060b7221 */ /* 0x000fe20000010200 */
[----:B------:R-:W-:-:S03]  /*04d0*/  FSETP.GEU.AND P4, PT, |R7|, 1.175494350822287508e-38, PT ;  /* 0x008000000700780b */ /* 0x000fc60003f8e200 */
[----:B------:R-:W-:Y:S02]  /*04e0*/  FSETP.GE.AND P1, PT, R14, 1.0029599666595458984, PT ;  /* 0x3f8060fe0e00780b */ /* 0x000fe40003f26000 */
[----:B------:R-:W-:-:S04]  /*04f0*/  FSETP.GE.AND P2, PT, R11, 1.0029599666595458984, PT ;  /* 0x3f8060fe0b00780b */ /* 0x000fc80003f46000 */
[----:B------:R-:W-:-:S04]  /*0500*/  @P3 FMUL R7, R7, 0.25 ;  /* 0x3e80000007073820 */ /* 0x000fc80000400000 */
[----:B------:R-:W-:-:S03]  /*0510*/  @!P4 FMUL R7, R7, 16777216 ;  /* 0x4b8000000707c820 */ /* 0x000fc60000400000 */
[----:B------:R-:W-:Y:S01]  /*0520*/  @!P1 MOV R17, 0x38b1e96a ;  /* 0x38b1e96a00119802 */ /* 0x000fe20000000f00 */
[----:B------:R-:W-:Y:S01]  /*0530*/  @!P1 FMUL R14, R5, R5 ;  /* 0x00000005050e9220 */ /* 0x000fe20000400000 */
[----:B------:R-:W-:Y:S01]  /*0540*/  @!P1 MOV R19, 0xba574d20 ;  /* 0xba574d2000139802 */ /* 0x000fe20000000f00 */
[----:B------:R-:W0:Y:S01]  /*0550*/  MUFU.RCP R22, R7 ;  /* 0x0000000700167308 */ /* 0x000e220000001000 */
[----:B------:R-:W-:Y:S01]  /*0560*/  @!P2 MOV R18, 0x38b1e96a ;  /* 0x38b1e96a0012a802 */ /* 0x000fe20000000f00 */
[----:B------:R-:W-:Y:S01]  /*0570*/  @!P2 FMUL R11, R6, R6 ;  /* 0x00000006060ba220 */ /* 0x000fe20000400000 */
[----:B------:R-:W-:Y:S01]  /*0580*/  @!P2 MOV R20, 0xba574d20 ;  /* 0xba574d200014a802 */ /* 0x000fe20000000f00 */
[----:B------:R-:W-:Y:S01]  /*0590*/  FFMA.FTZ R12, R14, R17, R19 ;  /* 0x000000110e0c7223 */ /* 0x000fe20000010013 */
[----:B------:R-:W-:-:S03]  /*05a0*/  FSEL R19, R16, 1, P3 ;  /* 0x3f80000010137808 */ /* 0x000fc60001800000 */
[----:B------:R-:W-:Y:S01]  /*05b0*/  FFMA.FTZ R17, R11, R18, R20 ;  /* 0x000000120b117223 */ /* 0x000fe20000010014 */
[----:B------:R-:W-:Y:S01]  /*05c0*/  HFMA2.MMA R18, -RZ, RZ, 0.958984375, -6.1690807342529296875e-05 ;  /* 0x3bac840bff127435 */ /* 0x000fe200000001ff */
[----:B------:R-:W-:Y:S01]  /*05d0*/  @!P4 FMUL R19, R19, 16777216 ;  /* 0x4b8000001313c820 */ /* 0x000fe20000400000 */
[----:B------:R-:W-:-:S04]  /*05e0*/  @!P1 IMAD.MOV.U32 R21, RZ, RZ, 0x3baad5ea ;  /* 0x3baad5eaff159424 */ /* 0x000fc800078e00ff */
[----:B------:R-:W-:Y:S01]  /*05f0*/  @!P2 MOV R18, 0x3baad5ea ;  /* 0x3baad5ea0012a802 */ /* 0x000fe20000000f00 */
[----:B0-----:R-:W-:Y:S01]  /*0600*/  FMUL R22, R22, R19 ;  /* 0x0000001316167220 */ /* 0x001fe20000400000 */
[----:B------:R-:W-:Y:S01]  /*0610*/  MOV R7, 0xbd0c8162 ;  /* 0xbd0c816200077802 */ /* 0x000fe20000000f00 */
[----:B------:R-:W-:Y:S01]  /*0620*/  FADD R20, R13, -R8 ;  /* 0x800000080d147221 */ /* 0x000fe20000000000 */
[----:B------:R-:W-:Y:S01]  /*0630*/  @!P1 MOV R7, 0xbcdc1be7 ;  /* 0xbcdc1be700079802 */ /* 0x000fe20000000f00 */
[----:B------:R-:W-:Y:S01]  /*0640*/  FFMA.FTZ R19, R17, R11, R18 ;  /* 0x0000000b11137223 */ /* 0x000fe20000010012 */
[----:B------:R-:W-:Y:S01]  /*0650*/  HFMA2.MMA R18, -RZ, RZ, -1.26171875, -2.110004425048828125e-05 ;  /* 0xbd0c8162ff127435 */ /* 0x000fe200000001ff */
[----:B------:R-:W-:Y:S01]  /*0660*/  FFMA.FTZ R12, R12, R14, R21 ;  /* 0x0000000e0c0c7223 */ /* 0x000fe20000010015 */
[----:B------:R-:W-:Y:S01]  /*0670*/  FADD R21, R15, -R8 ;  /* 0x800000080f157221 */ /* 0x000fe20000000000 */
[----:B------:R-:W-:Y:S01]  /*0680*/  FMUL R8, R20, R22 ;  /* 0x0000001614087220 */ /* 0x000fe20000400000 */
[----:B------:R-:W-:Y:S01]  /*0690*/  FSETP.GT.AND P4, PT, R10, 9.9999997171806853657e-10, PT ;  /* 0x3089705f0a00780b */ /* 0x000fe20003f84000 */
[----:B------:R-:W-:Y:S01]  /*06a0*/  FFMA.FTZ R12, R12, R14, R7 ;  /* 0x0000000e0c0c7223 */ /* 0x000fe20000010007 */
[----:B------:R-:W-:Y:S01]  /*06b0*/  MOV R7, 0x3e1cf906 ;  /* 0x3e1cf90600077802 */ /* 0x000fe20000000f00 */
[----:B------:R-:W-:Y:S01]  /*06c0*/  FMUL R8, R8, 0.70710676908493041992 ;  /* 0x3f3504f308087820 */ /* 0x000fe20000400000 */
[----:B------:R-:W-:-:S02]  /*06d0*/  @!P2 MOV R18, 0xbcdc1be7 ;  /* 0xbcdc1be70012a802 */ /* 0x000fc40000000f00 */
[----:B------:R-:W-:Y:S01]  /*06e0*/  @!P1 MOV R7, 0x3de718af ;  /* 0x3de718af00079802 */ /* 0x000fe20000000f00 */
[----:B------:R-:W-:Y:S01]  /*06f0*/  FMUL R21, R22, R21 ;  /* 0x0000001516157220 */ /* 0x000fe20000400000 */
[----:B------:R-:W-:Y:S01]  /*0700*/  HFMA2.MMA R20, -RZ, RZ, 1.52734375, -41152 ;  /* 0x3e1cf906ff147435 */ /* 0x000fe200000001ff */
[----:B------:R-:W-:Y:S01]  /*0710*/  FADD.FTZ R17, |R8|, -RZ ;  /* 0x800000ff08117221 */ /* 0x000fe20000010200 */
[----:B------:R-:W-:Y:S01]  /*0720*/  FFMA.FTZ R19, R19, R11, R18 ;  /* 0x0000000b13137223 */ /* 0x000fe20000010012 */
[----:B------:R-:W-:Y:S01]  /*0730*/  FFMA.FTZ R18, R12, R14, R7 ;  /* 0x0000000e0c127223 */ /* 0x000fe20000010007 */
[----:B------:R-:W-:Y:S01]  /*0740*/  FMUL R7, R21, 0.70710676908493041992 ;  /* 0x3f3504f315077820 */ /* 0x000fe20000400000 */
[----:B------:R-:W-:Y:S02]  /*0750*/  FSETP.NAN.AND P5, PT, R10, R10, PT ;  /* 0x0000000a0a00720b */ /* 0x000fe40003fa8000 */
[----:B------:R-:W-:Y:S01]  /*0760*/  @!P2 MOV R20, 0x3de718af ;  /* 0x3de718af0014a802 */ /* 0x000fe20000000f00 */
[----:B------:R-:W-:Y:S01]  /*0770*/  FADD.FTZ R12, |R7|, -RZ ;  /* 0x800000ff070c7221 */ /* 0x000fe20000010200 */
[----:B------:R-:W-:-:S02]  /*0780*/  FSETP.GE.AND P3, PT, R17, 1.0029599666595458984, PT ;  /* 0x3f8060fe1100780b */ /* 0x000fc40003f66000 */
[----:B------:R-:W-:Y:S01]  /*0790*/  @!P4 FSEL R10, R10, 9.9999997171806853657e-10, P5 ;  /* 0x3089705f0a0ac808 */ /* 0x000fe20002800000 */
[----:B------:R-:W-:Y:S01]  /*07a0*/  FFMA.FTZ R21, R19, R11, R20 ;  /* 0x0000000b13157223 */ /* 0x000fe20000010014 */
[----:B------:R-:W-:Y:S01]  /*07b0*/  HFMA2.MMA R20, -RZ, RZ, 1.853515625, -0.00091457366943359375 ;  /* 0x3f6a937eff147435 */ /* 0x000fe200000001ff */
[----:B------:R-:W-:Y:S02]  /*07c0*/  FSETP.GE.AND P4, PT, R12, 1.0029599666595458984, PT ;  /* 0x3f8060fe0c00780b */ /* 0x000fe40003f86000 */
[C---:B------:R-:W-:Y:S02]  /*07d0*/  FSETP.GT.AND P5, PT, |R10|.reuse, 8.50705917302346158658e+37, PT ;  /* 0x7e8000000a00780b */ /* 0x040fe40003fa4200 */
[----:B------:R-:W-:Y:S02]  /*07e0*/  FSETP.GEU.AND P6, PT, |R10|, 1.175494350822287508e-38, PT ;  /* 0x008000000a00780b */ /* 0x000fe40003fce200 */
[----:B------:R-:W-:Y:S02]  /*07f0*/  MOV R22, 0x3789ca3c ;  /* 0x3789ca3c00167802 */ /* 0x000fe40000000f00 */
[----:B------:R-:W-:Y:S01]  /*0800*/  @!P2 MOV R20, 0xbec093ac ;  /* 0xbec093ac0014a802 */ /* 0x000fe20000000f00 */
[----:B------:R-:W-:Y:S01]  /*0810*/  @!P3 FMUL R17, R8, R8 ;  /* 0x000000080811b220 */ /* 0x000fe20000400000 */
[----:B------:R-:W-:-:S02]  /*0820*/  @!P3 MOV R22, 0x38b1e96a ;  /* 0x38b1e96a0016b802 */ /* 0x000fc40000000f00 */
[----:B------:R-:W-:Y:S01]  /*0830*/  @!P3 MOV R24, 0xba574d20 ;  /* 0xba574d200018b802 */ /* 0x000fe20000000f00 */
[----:B------:R-:W-:Y:S01]  /*0840*/  IMAD.MOV.U32 R19, RZ, RZ, 0x3f6a937e ;  /* 0x3f6a937eff137424 */ /* 0x000fe200078e00ff */
[----:B------:R-:W-:Y:S01]  /*0850*/  @!P1 MOV R19, 0xbec093ac ;  /* 0xbec093ac00139802 */ /* 0x000fe20000000f00 */
[----:B------:R-:W-:Y:S01]  /*0860*/  FFMA.FTZ R20, R21, R11, R20 ;  /* 0x0000000b15147223 */ /* 0x000fe20000010014 */
[----:B------:R-:W-:Y:S01]  /*0870*/  @!P4 MOV R23, 0x38b1e96a ;  /* 0x38b1e96a0017c802 */ /* 0x000fe20000000f00 */
[----:B------:R-:W-:Y:S01]  /*0880*/  FFMA.FTZ R21, R17, R22, R24 ;  /* 0x0000001611157223 */ /* 0x000fe20000010018 */
[----:B------:R-:W-:Y:S01]  /*0890*/  MOV R22, 0x3bac840b ;  /* 0x3bac840b00167802 */ /* 0x000fe20000000f00 */
[----:B------:R-:W-:Y:S01]  /*08a0*/  @P5 FMUL R10, R10, 0.25 ;  /* 0x3e8000000a0a5820 */ /* 0x000fe20000400000 */
[----:B------:R-:W-:Y:S01]  /*08b0*/  @!P4 MOV R25, 0xba574d20 ;  /* 0xba574d200019c802 */ /* 0x000fe20000000f00 */
[----:B------:R-:W-:Y:S01]  /*08c0*/  @!P4 FMUL R12, R7, R7 ;  /* 0x00000007070cc220 */ /* 0x000fe20000400000 */
[----:B------:R-:W-:Y:S01]  /*08d0*/  @!P3 MOV R22, 0x3baad5ea ;  /* 0x3baad5ea0016b802 */ /* 0x000fe20000000f00 */
[----:B------:R-:W-:Y:S01]  /*08e0*/  FFMA.FTZ R18, R18, R14, R19 ;  /* 0x0000000e12127223 */ /* 0x000fe20000010013 */
[----:B------:R-:W-:Y:S01]  /*08f0*/  HFMA2.MMA R19, -RZ, RZ, 1.78125, -136.25 ;  /* 0x3f20d842ff137435 */ /* 0x000fe200000001ff */
[----:B------:R-:W-:Y:S01]  /*0900*/  @!P6 FMUL R10, R10, 16777216 ;  /* 0x4b8000000a0ae820 */ /* 0x000fe20000400000 */
[----:B------:R-:W-:Y:S01]  /*0910*/  FFMA.FTZ R24, R12, R23, R25 ;  /* 0x000000170c187223 */ /* 0x000fe20000010019 */
[----:B------:R-:W-:Y:S01]  /*0920*/  FFMA.FTZ R23, R21, R17, R22 ;  /* 0x0000001115177223 */ /* 0x000fe20000010016 */
[----:B------:R-:W-:-:S02]  /*0930*/  HFMA2.MMA R21, -RZ, RZ, 1.78125, -136.25 ;  /* 0x3f20d842ff157435 */ /* 0x000fc400000001ff */
[----:B------:R-:W-:Y:S01]  /*0940*/  @!P1 MOV R19, 0x3e0375d3 ;  /* 0x3e0375d300139802 */ /* 0x000fe20000000f00 */
[----:B------:R-:W0:Y:S03]  /*0950*/  MUFU.RCP R10, R10 ;  /* 0x0000000a000a7308 */ /* 0x000e260000001000 */
[----:B------:R-:W-:Y:S01]  /*0960*/  @!P2 MOV R21, 0x3e0375d3 ;  /* 0x3e0375d30015a802 */ /* 0x000fe20000000f00 */
[----:B------:R-:W-:Y:S01]  /*0970*/  FFMA.FTZ R18, R18, R14, R19 ;  /* 0x0000000e12127223 */ /* 0x000fe20000010013 */
[----:B------:R-:W-:Y:S02]  /*0980*/  FSEL R19, R16, 1, P5 ;  /* 0x3f80000010137808 */ /* 0x000fe40002800000 */
[----:B------:R-:W-:Y:S01]  /*0990*/  MOV R22, 0xbd0c8162 ;  /* 0xbd0c816200167802 */ /* 0x000fe20000000f00 */
[----:B------:R-:W-:Y:S01]  /*09a0*/  FFMA.FTZ R16, R20, R11, R21 ;  /* 0x0000000b14107223 */ /* 0x000fe20000010015 */
[----:B------:R-:W-:Y:S01]  /*09b0*/  @!P3 MOV R22, 0xbcdc1be7 ;  /* 0xbcdc1be70016b802 */ /* 0x000fe20000000f00 */
[----:B------:R-:W-:Y:S01]  /*09c0*/  HFMA2.MMA R20, -RZ, RZ, 1.52734375, -41152 ;  /* 0x3e1cf906ff147435 */ /* 0x000fe200000001ff */
[----:B------:R-:W-:Y:S01]  /*09d0*/  @!P6 FMUL R19, R19, 16777216 ;  /* 0x4b8000001313e820 */ /* 0x000fe20000400000 */
[----:B------:R-:W-:Y:S01]  /*09e0*/  HFMA2.MMA R25, -RZ, RZ, 0.958984375, -6.1690807342529296875e-05 ;  /* 0x3bac840bff197435 */ /* 0x000fe200000001ff */
[----:B------:R-:W-:Y:S01]  /*09f0*/  FADD R15, R15, -R9 ;  /* 0x800000090f0f7221 */ /* 0x000fe20000000000 */
[----:B------:R-:W-:Y:S01]  /*0a00*/  FFMA.FTZ R23, R23, R17, R22 ;  /* 0x0000001117177223 */ /* 0x000fe20000010016 */
[----:B0-----:R-:W-:Y:S01]  /*0a10*/  FMUL R22, R10, R19 ;  /* 0x000000130a167220 */ /* 0x001fe20000400000 */
[----:B------:R-:W-:-:S02]  /*0a20*/  @!P3 MOV R20, 0x3de718af ;  /* 0x3de718af0014b802 */ /* 0x000fc40000000f00 */
[----:B------:R-:W-:Y:S01]  /*0a30*/  @!P4 MOV R25, 0x3baad5ea ;  /* 0x3baad5ea0019c802 */ /* 0x000fe20000000f00 */
[----:B------:R-:W-:Y:S01]  /*0a40*/  FMUL R10, R22, R15 ;  /* 0x0000000f160a7220 */ /* 0x000fe20000400000 */
[----:B------:R-:W-:Y:S01]  /*0a50*/  FADD R9, R13, -R9 ;  /* 0x800000090d097221 */ /* 0x000fe20000000000 */
[-C--:B------:R-:W-:Y:S01]  /*0a60*/  FFMA.FTZ R23, R23, R17.reuse, R20 ;  /* 0x0000001117177223 */ /* 0x080fe20000010014 */
[----:B------:R-:W-:Y:S01]  /*0a70*/  HFMA2.MMA R20, -RZ, RZ, 1.853515625, -0.00091457366943359375 ;  /* 0x3f6a937eff147435 */ /* 0x000fe200000001ff */
[----:B------:R-:W-:Y:S01]  /*0a80*/  FFMA.FTZ R24, R24, R12, R25 ;  /* 0x0000000c18187223 */ /* 0x000fe20000010019 */
[----:B------:R-:W-:Y:S01]  /*0a90*/  FMUL R10, R10, 0.70710676908493041992 ;  /* 0x3f3504f30a0a7820 */ /* 0x000fe20000400000 */
[----:B------:R-:W-:Y:S02]  /*0aa0*/  IMAD.MOV.U32 R25, RZ, RZ, -0x42f37e9e ;  /* 0xbd0c8162ff197424 */ /* 0x000fe400078e00ff */
[----:B------:R-:W-:Y:S01]  /*0ab0*/  FMUL R9, R9, R22 ;  /* 0x0000001609097220 */ /* 0x000fe20000400000 */
[----:B------:R-:W-:Y:S01]  /*0ac0*/  @!P4 MOV R25, 0xbcdc1be7 ;  /* 0xbcdc1be70019c802 */ /* 0x000fe20000000f00 */
[----:B------:R-:W-:Y:S01]  /*0ad0*/  HFMA2.MMA R19, -RZ, RZ, 1.853515625, -0.00091457366943359375 ;  /* 0x3f6a937eff137435 */ /* 0x000fe200000001ff */
[----:B------:R-:W-:Y:S01]  /*0ae0*/  FADD.FTZ R15, |R10|, -RZ ;  /* 0x800000ff0a0f7221 */ /* 0x000fe20000010200 */
[----:B------:R-:W-:Y:S01]  /*0af0*/  @!P3 MOV R20, 0xbec093ac ;  /* 0xbec093ac0014b802 */ /* 0x000fe20000000f00 */
[----:B------:R-:W-:Y:S01]  /*0b00*/  FMUL R9, R9, 0.70710676908493041992 ;  /* 0x3f3504f309097820 */ /* 0x000fe20000400000 */
[----:B------:R-:W-:Y:S01]  /*0b10*/  MOV R21, 0x3e1cf906 ;  /* 0x3e1cf90600157802 */ /* 0x000fe20000000f00 */
[-C--:B------:R-:W-:Y:S01]  /*0b20*/  FFMA.FTZ R24, R24, R12.reuse, R25 ;  /* 0x0000000c18187223 */ /* 0x080fe20000010019 */
[----:B------:R-:W-:Y:S01]  /*0b30*/  @!P4 MOV R21, 0x3de718af ;  /* 0x3de718af0015c802 */ /* 0x000fe20000000f00 */
[----:B------:R-:W-:Y:S01]  /*0b40*/  FFMA.FTZ R23, R23, R17, R20 ;  /* 0x0000001117177223 */ /* 0x000fe20000010014 */
[----:B------:R-:W-:Y:S01]  /*0b50*/  MOV R22, 0x3f20d842 ;  /* 0x3f20d84200167802 */ /* 0x000fe20000000f00 */
[----:B------:R-:W-:Y:S01]  /*0b60*/  @!P3 IMAD.MOV.U32 R22, RZ, RZ, 0x3e0375d3 ;  /* 0x3e0375d3ff16b424 */ /* 0x000fe200078e00ff */
[----:B------:R-:W-:Y:S01]  /*0b70*/  FSEL R13, -R14, R5, P1 ;  /* 0x000000050e0d7208 */ /* 0x000fe20000800100 */
[----:B------:R-:W-:Y:S01]  /*0b80*/  FADD.FTZ R14, |R9|, -RZ ;  /* 0x800000ff090e7221 */ /* 0x000fe20000010200 */
[----:B------:R-:W-:Y:S01]  /*0b90*/  FSETP.GE.AND P6, PT, R15, 1.0029599666595458984, PT ;  /* 0x3f8060fe0f00780b */ /* 0x000fe20003fc6000 */
[----:B------:R-:W-:Y:S01]  /*0ba0*/  FFMA.FTZ R24, R24, R12, R21 ;  /* 0x0000000c18187223 */ /* 0x000fe20000010015 */
[----:B------:R-:W-:Y:S01]  /*0bb0*/  @!P4 MOV R19, 0xbec093ac ;  /* 0xbec093ac0013c802 */ /* 0x000fe20000000f00 */
[----:B------:R-:W-:Y:S01]  /*0bc0*/  FFMA.FTZ R22, R23, R17, R22 ;  /* 0x0000001117167223 */ /* 0x000fe20000010016 */
[----:B------:R-:W-:-:S02]  /*0bd0*/  FSEL R11, -R11, R6, P2 ;  /* 0x000000060b0b7208 */ /* 0x000fc40001000100 */
[----:B------:R-:W-:Y:S01]  /*0be0*/  FSETP.GE.AND P5, PT, R14, 1.0029599666595458984, PT ;  /* 0x3f8060fe0e00780b */ /* 0x000fe20003fa6000 */
[----:B------:R-:W-:Y:S01]  /*0bf0*/  FFMA.FTZ R24, R24, R12, R19 ;  /* 0x0000000c18187223 */ /* 0x000fe20000010013 */
[----:B------:R-:W-:Y:S01]  /*0c00*/  FSEL R17, -R17, R8, P3 ;  /* 0x0000000811117208 */ /* 0x000fe20001800100 */
[----:B------:R-:W-:Y:S02]  /*0c10*/  HFMA2.MMA R19, -RZ, RZ, 1.78125, -136.25 ;  /* 0x3f20d842ff137435 */ /* 0x000fe400000001ff */
[----:B------:R-:W-:Y:S01]  /*0c20*/  HFMA2.MMA R20, -RZ, RZ, -0.74462890625, 604.5 ;  /* 0xb9f560b9ff147435 */ /* 0x000fe200000001ff */
[----:B------:R-:W-:Y:S01]  /*0c30*/  FFMA.FTZ R16, R16, R11, R11 ;  /* 0x0000000b10107223 */ /* 0x000fe2000001000b */
[----:B------:R-:W-:Y:S01]  /*0c40*/  FFMA.FTZ R11, R22, R17, R17 ;  /* 0x00000011160b7223 */ /* 0x000fe20000010011 */
[----:B------:R-:W-:Y:S01]  /*0c50*/  FFMA.FTZ R13, R18, R13, R13 ;  /* 0x0000000d120d7223 */ /* 0x000fe2000001000d */
[----:B------:R-:W-:Y:S01]  /*0c60*/  HFMA2.MMA R22, -RZ, RZ, 0.958984375, -6.1690807342529296875e-05 ;  /* 0x3bac840bff167435 */ /* 0x000fe200000001ff */
[----:B------:R-:W-:Y:S01]  /*0c70*/  MOV R18, 0x3789ca3c ;  /* 0x3789ca3c00127802 */ /* 0x000fe20000000f00 */
[----:B------:R-:W-:Y:S01]  /*0c80*/  HFMA2.MMA R21, -RZ, RZ, -0.74462890625, 604.5 ;  /* 0xb9f560b9ff157435 */ /* 0x000fe200000001ff */
[----:B------:R-:W-:Y:S01]  /*0c90*/  @!P4 MOV R19, 0x3e0375d3 ;  /* 0x3e0375d30013c802 */ /* 0x000fe20000000f00 */
[----:B------:R-:W-:Y:S01]  /*0ca0*/  @!P6 FMUL R15, R10, R10 ;  /* 0x0000000a0a0fe220 */ /* 0x000fe20000400000 */
[----:B------:R-:W-:-:S02]  /*0cb0*/  @!P6 MOV R18, 0x38b1e96a ;  /* 0x38b1e96a0012e802 */ /* 0x000fc40000000f00 */
[----:B------:R-:W-:Y:S01]  /*0cc0*/  @!P6 MOV R20, 0xba574d20 ;  /* 0xba574d200014e802 */ /* 0x000fe20000000f00 */
[----:B------:R-:W-:Y:S01]  /*0cd0*/  FFMA.FTZ R19, R24, R12, R19 ;  /* 0x0000000c18137223 */ /* 0x000fe20000010013 */
[----:B------:R-:W-:Y:S01]  /*0ce0*/  @!P6 MOV R22, 0x3baad5ea ;  /* 0x3baad5ea0016e802 */ /* 0x000fe20000000f00 */
[----:B------:R-:W-:Y:S01]  /*0cf0*/  @!P5 FMUL R14, R9, R9 ;  /* 0x00000009090ed220 */ /* 0x000fe20000400000 */
[----:B------:R-:W-:Y:S01]  /*0d00*/  MOV R17, 0x3789ca3c ;  /* 0x3789ca3c00117802 */ /* 0x000fe20000000f00 */
[----:B------:R-:W-:Y:S01]  /*0d10*/  FFMA.FTZ R25, R15, R18, R20 ;  /* 0x000000120f197223 */ /* 0x000fe20000010014 */
[----:B------:R-:W-:Y:S01]  /*0d20*/  @!P5 MOV R21, 0xba574d20 ;  /* 0xba574d200015d802 */ /* 0x000fe20000000f00 */
[----:B------:R-:W-:Y:S01]  /*0d30*/  @!P5 IMAD.MOV.U32 R17, RZ, RZ, 0x38b1e96a ;  /* 0x38b1e96aff11d424 */ /* 0x000fe200078e00ff */
[----:B------:R-:W-:Y:S01]  /*0d40*/  FSEL R12, -R12, R7, P4 ;  /* 0x000000070c0c7208 */ /* 0x000fe20002000100 */
[----:B------:R-:W-:Y:S01]  /*0d50*/  HFMA2.MMA R18, -RZ, RZ, -1.26171875, -2.110004425048828125e-05 ;  /* 0xbd0c8162ff127435 */ /* 0x000fe200000001ff */
[----:B------:R-:W-:Y:S01]  /*0d60*/  MOV R23, 0x3bac840b ;  /* 0x3bac840b00177802 */ /* 0x000fe20000000f00 */
[----:B------:R-:W-:Y:S01]  /*0d70*/  FFMA.FTZ R25, R25, R15, R22 ;  /* 0x0000000f19197223 */ /* 0x000fe20000010016 */
[----:B------:R-:W-:Y:S01]  /*0d80*/  @!P5 MOV R23, 0x3baad5ea ;  /* 0x3baad5ea0017d802 */ /* 0x000fe20000000f00 */
[----:B------:R-:W-:Y:S01]  /*0d90*/  FFMA.FTZ R20, R14, R17, R21 ;  /* 0x000000110e147223 */ /* 0x000fe20000010015 */
[----:B------:R-:W-:Y:S01]  /*0da0*/  HFMA2.MMA R22, -RZ, RZ, 1.52734375, -41152 ;  /* 0x3e1cf906ff167435 */ /* 0x000fe200000001ff */
[----:B------:R-:W-:Y:S01]  /*0db0*/  FFMA.FTZ R12, R19, R12, R12 ;  /* 0x0000000c130c7223 */ /* 0x000fe2000001000c */
[----:B------:R-:W-:Y:S01]  /*0dc0*/  HFMA2.MMA R21, -RZ, RZ, 1.52734375, -41152 ;  /* 0x3e1cf906ff157435 */ /* 0x000fe200000001ff */
[----:B------:R-:W-:-:S02]  /*0dd0*/  @!P6 MOV R18, 0xbcdc1be7 ;  /* 0xbcdc1be70012e802 */ /* 0x000fc40000000f00 */
[----:B------:R-:W-:Y:S01]  /*0de0*/  MOV R19, 0xbd0c8162 ;  /* 0xbd0c816200137802 */ /* 0x000fe20000000f00 */
[-C--:B------:R-:W-:Y:S01]  /*0df0*/  FFMA.FTZ R20, R20, R14.reuse, R23 ;  /* 0x0000000e14147223 */ /* 0x080fe20000010017 */
[----:B------:R-:W-:Y:S01]  /*0e00*/  @!P5 MOV R19, 0xbcdc1be7 ;  /* 0xbcdc1be70013d802 */ /* 0x000fe20000000f00 */
[----:B------:R-:W-:Y:S01]  /*0e10*/  HFMA2.MMA R24, -RZ, RZ, 1.853515625, -0.00091457366943359375 ;  /* 0x3f6a937eff187435 */ /* 0x000fe200000001ff */
[----:B------:R-:W-:Y:S01]  /*0e20*/  @!P6 MOV R22, 0x3de718af ;  /* 0x3de718af0016e802 */ /* 0x000fe20000000f00 */
[-C--:B------:R-:W-:Y:S01]  /*0e30*/  FFMA.FTZ R25, R25, R15.reuse, R18 ;  /* 0x0000000f19197223 */ /* 0x080fe20000010012 */
[----:B------:R-:W-:Y:S01]  /*0e40*/  @!P5 MOV R21, 0x3de718af ;  /* 0x3de718af0015d802 */ /* 0x000fe20000000f00 */
[-C--:B------:R-:W-:Y:S01]  /*0e50*/  FFMA.FTZ R20, R20, R14.reuse, R19 ;  /* 0x0000000e14147223 */ /* 0x080fe20000010013 */
[----:B------:R-:W-:Y:S01]  /*0e60*/  HFMA2.MMA R23, -RZ, RZ, 1.853515625, -0.00091457366943359375 ;  /* 0x3f6a937eff177435 */ /* 0x000fe200000001ff */
[----:B------:R-:W-:Y:S02]  /*0e70*/  @!P6 IMAD.MOV.U32 R24, RZ, RZ, -0x413f6c54 ;  /* 0xbec093acff18e424 */ /* 0x000fe400078e00ff */
[-C--:B------:R-:W-:Y:S01]  /*0e80*/  FFMA.FTZ R25, R25, R15.reuse, R22 ;  /* 0x0000000f19197223 */ /* 0x080fe20000010016 */
[----:B------:R-:W-:Y:S01]  /*0e90*/  FFMA.FTZ R20, R20, R14, R21 ;  /* 0x0000000e14147223 */ /* 0x000fe20000010015 */
[----:B------:R-:W-:Y:S01]  /*0ea0*/  MOV R22, 0x3f20d842 ;  /* 0x3f20d84200167802 */ /* 0x000fe20000000f00 */
[----:B------:R-:W-:Y:S01]  /*0eb0*/  HFMA2.MMA R21, -RZ, RZ, 1.78125, -136.25 ;  /* 0x3f20d842ff157435 */ /* 0x000fe200000001ff */
[----:B------:R-:W-:Y:S01]  /*0ec0*/  @!P6 MOV R22, 0x3e0375d3 ;  /* 0x3e0375d30016e802 */ /* 0x000fe20000000f00 */
[----:B------:R-:W-:Y:S01]  /*0ed0*/  FFMA.FTZ R25, R25, R15, R24 ;  /* 0x0000000f19197223 */ /* 0x000fe20000010018 */
[----:B------:R-:W-:-:S03]  /*0ee0*/  @!P5 MOV R23, 0xbec093ac ;  /* 0xbec093ac0017d802 */ /* 0x000fc60000000f00 */
[----:B------:R-:W-:Y:S01]  /*0ef0*/  FFMA.FTZ R25, R25, R15, R22 ;  /* 0x0000000f19197223 */ /* 0x000fe20000010016 */
[----:B------:R-:W-:Y:S01]  /*0f00*/  @!P5 MOV R21, 0x3e0375d3 ;  /* 0x3e0375d30015d802 */ /* 0x000fe20000000f00 */
[-C--:B------:R-:W-:Y:S01]  /*0f10*/  FFMA.FTZ R22, R20, R14.reuse, R23 ;  /* 0x0000000e14167223 */ /* 0x080fe20000010017 */
[----:B------:R-:W0:Y:S01]  /*0f20*/  @P1 MUFU.EX2 R17, R13 ;  /* 0x0000000d00111308 */ /* 0x000e220000000800 */
[----:B------:R-:W-:Y:S02]  /*0f30*/  FSEL R23, -R14, R9, P5 ;  /* 0x000000090e177208 */ /* 0x000fe40002800100 */
[----:B------:R-:W-:Y:S01]  /*0f40*/  FFMA.FTZ R14, R22, R14, R21 ;  /* 0x0000000e160e7223 */ /* 0x000fe20000010015 */
[----:B------:R-:W-:-:S03]  /*0f50*/  FSEL R24, -R15, R10, P6 ;  /* 0x0000000a0f187208 */ /* 0x000fc60003000100 */
[----:B------:R-:W-:Y:S01]  /*0f60*/  FFMA.FTZ R14, R14, R23, R23 ;  /* 0x000000170e0e7223 */ /* 0x000fe20000010017 */
[----:B------:R-:W1:Y:S01]  /*0f70*/  @P2 MUFU.EX2 R18, R16 ;  /* 0x0000001000122308 */ /* 0x000e620000000800 */
[----:B------:R-:W-:-:S07]  /*0f80*/  FFMA.FTZ R20, R25, R24, R24 ;  /* 0x0000001819147223 */ /* 0x000fce0000010018 */
[----:B------:R-:W2:Y:S01]  /*0f90*/  @P3 MUFU.EX2 R19, R11 ;  /* 0x0000000b00133308 */ /* 0x000ea20000000800 */
[----:B0-----:R-:W-:-:S07]  /*0fa0*/  @P1 FADD R22, -R17, 1 ;  /* 0x3f80000011161421 */ /* 0x001fce0000000100 */
[----:B------:R-:W0:Y:S08]  /*0fb0*/  @P4 MUFU.EX2 R15, R12 ;  /* 0x0000000c000f4308 */ /* 0x000e300000000800 */
[----:B------:R-:W5:Y:S01]  /*0fc0*/  @P5 MUFU.EX2 R21, R14 ;  /* 0x0000000e00155308 */ /* 0x000f620000000800 */
[----:B------:R-:W-:-:S07]  /*0fd0*/  @P1 LOP3.LUT R13, R22, 0x80000000, R5, 0xf8, !PT ;  /* 0x80000000160d1812 */ /* 0x000fce00078ef805 */
[----:B------:R-:W3:Y:S01]  /*0fe0*/  @P6 MUFU.EX2 R24, R20 ;  /* 0x0000001400186308 */ /* 0x000ee20000000800 */
[----:B-1----:R-:W-:Y:S01]  /*0ff0*/  @P2 FADD R5, -R18, 1 ;  /* 0x3f80000012052421 */ /* 0x002fe20000000100 */
[----:B--2---:R-:W-:Y:S01]  /*1000*/  @P3 FADD R19, -R19, 1 ;  /* 0x3f80000013133421 */ /* 0x004fe20000000100 */
[----:B0-----:R-:W-:Y:S01]  /*1010*/  @P4 FADD R18, -R15, 1 ;  /* 0x3f8000000f124421 */ /* 0x001fe20000000100 */
[----:B------:R-:W-:Y:S02]  /*1020*/  FADD R13, R13, 1 ;  /* 0x3f8000000d0d7421 */ /* 0x000fe40000000000 */
[----:B------:R-:W-:Y:S01]  /*1030*/  @P2 LOP3.LUT R16, R5, 0x80000000, R6, 0xf8, !PT ;  /* 0x8000000005102812 */ /* 0x000fe200078ef806 */
[----:B-----5:R-:W-:Y:S01]  /*1040*/  @P5 FADD R22, -R21, 1 ;  /* 0x3f80000015165421 */ /* 0x020fe20000000100 */
[----:B------:R-:W-:Y:S01]  /*1050*/  @P3 LOP3.LUT R11, R19, 0x80000000, R8, 0xf8, !PT ;  /* 0x80000000130b3812 */ /* 0x000fe200078ef808 */
[----:B------:R-:W-:Y:S01]  /*1060*/  FMUL R13, R13, 0.5 ;  /* 0x3f0000000d0d7820 */ /* 0x000fe20000400000 */
[----:B------:R-:W-:Y:S01]  /*1070*/  @P4 LOP3.LUT R12, R18, 0x80000000, R7, 0xf8, !PT ;  /* 0x80000000120c4812 */ /* 0x000fe200078ef807 */
[----:B------:R-:W-:Y:S01]  /*1080*/  FADD R16, R16, 1 ;  /* 0x3f80000010107421 */ /* 0x000fe20000000000 */
[----:B------:R-:W-:Y:S01]  /*1090*/  @P5 LOP3.LUT R14, R22, 0x80000000, R9, 0xf8, !PT ;  /* 0x80000000160e5812 */ /* 0x000fe200078ef809 */
[----:B------:R-:W-:Y:S01]  /*10a0*/  FADD R11, R11, 1 ;  /* 0x3f8000000b0b7421 */ /* 0x000fe20000000000 */
[----:B---3--:R-:W-:Y:S01]  /*10b0*/  @P6 FADD R15, -R24, 1 ;  /* 0x3f800000180f6421 */ /* 0x008fe20000000100 */
[----:B------:R-:W-:-:S02]  /*10c0*/  FADD R12, R12, 1 ;  /* 0x3f8000000c0c7421 */ /* 0x000fc40000000000 */
[----:B------:R-:W-:Y:S01]  /*10d0*/  FMUL R11, R11, 0.5 ;  /* 0x3f0000000b0b7820 */ /* 0x000fe20000400000 */
[----:B------:R-:W-:Y:S01]  /*10e0*/  FADD R14, R14, 1 ;  /* 0x3f8000000e0e7421 */ /* 0x000fe20000000000 */
[----:B------:R-:W-:Y:S01]  /*10f0*/  FFMA R13, R16, -0.5, R13 ;  /* 0xbf000000100d7823 */ /* 0x000fe2000000000d */
[----:B------:R-:W-:Y:S01]  /*1100*/  @P6 LOP3.LUT R20, R15, 0x80000000, R10, 0xf8, !PT ;  /* 0x800000000f146812 */ /* 0x000fe200078ef80a */
[----:B------:R-:W-:Y:S01]  /*1110*/  FFMA R11, R12, -0.5, R11 ;  /* 0xbf0000000c0b7823 */ /* 0x000fe2000000000b */
[----:B------:R-:W-:Y:S01]  /*1120*/  FMUL R5, R14, 0.5 ;  /* 0x3f0000000e057820 */ /* 0x000fe20000400000 */
[----:B------:R-:W-:Y:S02]  /*1130*/  FMUL R2, |R13|, R2 ;  /* 0x000000020d027220 */ /* 0x000fe40000400200 */
[----:B------:R-:W-:Y:S02]  /*1140*/  FADD R20, R20, 1 ;  /* 0x3f80000014147421 */ /* 0x000fe40000000000 */
[----:B----4-:R-:W-:-:S02]  /*1150*/  FFMA R11, |R11|, R4, R2 ;  /* 0x000000040b0b7223 */ /* 0x010fc40000000202 */
[----:B------:R-:W-:-:S04]  /*1160*/  FFMA R20, R20, -0.5, R5 ;  /* 0xbf00000014147823 */ /* 0x000fc80000000005 */
[----:B------:R-:W-:-:S05]  /*1170*/  FFMA R3, |R20|, R3, R11 ;  /* 0x0000000314037223 */ /* 0x000fca000000020b */
[C---:B------:R-:W-:Y:S02]  /*1180*/  FSETP.GT.AND P1, PT, R3.reuse, 9.9999999747524270788e-07, PT ;  /* 0x358637bd0300780b */ /* 0x040fe40003f24000 */
[----:B------:R-:W-:-:S11]  /*1190*/  FSETP.NAN.AND P2, PT, R3, R3, PT ;  /* 0x000000030300720b */ /* 0x000fd60003f48000 */
[----:B------:R-:W-:-:S04]  /*11a0*/  @!P1 FSEL R3, R3, 9.9999999747524270788e-07, P2 ;  /* 0x358637bd03039808 */ /* 0x000fc80001000000 */
[C---:B------:R-:W-:Y:S02]  /*11b0*/  FSETP.GT.AND P1, PT, R3.reuse, 9.9999999747524270788e-07, PT ;  /* 0x358637bd0300780b */ /* 0x040fe40003f24000 */
[----:B------:R-:W-:-:S11]  /*11c0*/  FSETP.NAN.AND P2, PT, R3, R3, PT ;  /* 0x000000030300720b */ /* 0x000fd60003f48000 */
[----:B------:R-:W-:-:S04]  /*11d0*/  @!P1 FSEL R3, R3, 9.9999999747524270788e-07, P2 ;  /* 0x358637bd03039808 */ /* 0x000fc80001000000 */
[----:B------:R-:W-:Y:S01]  /*11e0*/  FSETP.GEU.AND P1, PT, R3, 1.175494350822287508e-38, PT ;  /* 0x008000000300780b */ /* 0x000fe20003f2e000 */
[----:B------:R-:W-:-:S12]  /*11f0*/  HFMA2.MMA R5, -RZ, RZ, 1.443359375, -0.2030029296875 ;  /* 0x3dc6b27fff057435 */ /* 0x000fd800000001ff */
[----:B------:R-:W-:-:S05]  /*1200*/  @!P1 FMUL R3, R3, 8388608 ;  /* 0x4b00000003039820 */ /* 0x000fca0000400000 */
[----:B------:R-:W-:-:S04]  /*1210*/  IADD3 R2, R3, -0x3f3504f3, RZ ;  /* 0xc0cafb0d03027810 */ /* 0x000fc80007ffe0ff */
[----:B------:R-:W-:-:S04]  /*1220*/  LOP3.LUT R4, R2, 0xff800000, RZ, 0xc0, !PT ;  /* 0xff80000002047812 */ /* 0x000fc800078ec0ff */
[----:B------:R-:W-:-:S05]  /*1230*/  IADD3 R2, R3, -R4, RZ ;  /* 0x8000000403027210 */ /* 0x000fca0007ffe0ff */
[----:B------:R-:W-:-:S04]  /*1240*/  FADD R6, R2, -1 ;  /* 0xbf80000002067421 */ /* 0x000fc80000000000 */
[----:B------:R-:W-:-:S04]  /*1250*/  FFMA.FTZ R5, R6, R5, -0.16845393180847167969 ;  /* 0xbe2c7f3006057423 */ /* 0x000fc80000010005 */
[----:B------:R-:W-:-:S04]  /*1260*/  FFMA.FTZ R5, R6, R5, 0.1716887056827545166 ;  /* 0x3e2fcf2a06057423 */ /* 0x000fc80000010005 */
[----:B------:R-:W-:-:S04]  /*1270*/  FFMA.FTZ R5, R6, R5, -0.17900948226451873779 ;  /* 0xbe374e4306057423 */ /* 0x000fc80000010005 */
[----:B------:R-:W-:-:S04]  /*1280*/  FFMA.FTZ R5, R6, R5, 0.20512372255325317383 ;  /* 0x3e520bf406057423 */ /* 0x000fc80000010005 */
[----:B------:R-:W-:-:S04]  /*1290*/  FFMA.FTZ R5, R6, R5, -0.24046532809734344482 ;  /* 0xbe763c8b06057423 */ /* 0x000fc80000010005 */
[----:B------:R-:W-:-:S04]  /*12a0*/  FFMA.FTZ R5, R6, R5, 0.28857114911079406738 ;  /* 0x3e93bf9906057423 */ /* 0x000fc80000010005 */
[----:B------:R-:W-:Y:S01]  /*12b0*/  FFMA.FTZ R5, R6, R5, -0.36067417263984680176 ;  /* 0xbeb8aa4906057423 */ /* 0x000fe20000010005 */
[----:B------:R-:W-:-:S03]  /*12c0*/  ISETP.GE.U32.AND P2, PT, R3, 0x7f800000, PT ;  /* 0x7f8000000300780c */ /* 0x000fc60003f46070 */
[----:B------:R-:W-:-:S04]  /*12d0*/  FFMA.FTZ R5, R6, R5, 0.48089820146560668945 ;  /* 0x3ef6384a06057423 */ /* 0x000fc80000010005 */
[----:B------:R-:W-:Y:S01]  /*12e0*/  FFMA.FTZ R5, R6, R5, -0.72134751081466674805 ;  /* 0xbf38aa3b06057423 */ /* 0x000fe20000010005 */
[----:B------:R-:W-:-:S03]  /*12f0*/  FSEL R2, RZ, -23, P1 ;  /* 0xc1b80000ff027808 */ /* 0x000fc60000800000 */
[----:B------:R-:W-:Y:S01]  /*1300*/  FMUL R7, R6, R5 ;  /* 0x0000000506077220 */ /* 0x000fe20000400000 */
[----:B------:R-:W-:-:S03]  /*1310*/  I2FP.F32.S32 R5, R4 ;  /* 0x0000000400057245 */ /* 0x000fc60000201400 */
[C---:B------:R-:W-:Y:S01]  /*1320*/  FMUL R7, R6.reuse, R7 ;  /* 0x0000000706077220 */ /* 0x040fe20000400000 */
[----:B------:R-:W-:Y:S01]  /*1330*/  @P2 MOV R4, 0x7f800000 ;  /* 0x7f80000000042802 */ /* 0x000fe20000000f00 */
[----:B------:R-:W-:Y:S02]  /*1340*/  FFMA.FTZ R2, R5, 1.1920928955078125e-07, R2 ;  /* 0x3400000005027823 */ /* 0x000fe40000010002 */
[----:B------:R-:W-:Y:S01]  /*1350*/  FFMA.FTZ R7, R6, 1.4426950216293334961, R7 ;  /* 0x3fb8aa3b06077823 */ /* 0x000fe20000010007 */
[----:B------:R-:W-:-:S03]  /*1360*/  SHF.R.S32.HI R5, RZ, 0x1f, R0 ;  /* 0x0000001fff057819 */ /* 0x000fc60000011400 */
[----:B------:R-:W-:Y:S01]  /*1370*/  FADD R7, R2, R7 ;  /* 0x0000000702077221 */ /* 0x000fe20000000000 */
[C---:B------:R-:W-:Y:S01]  /*1380*/  @P2 FFMA.FTZ R7, R3.reuse, R4, +INF ;  /* 0x7f80000003072423 */ /* 0x040fe20000010004 */
[C---:B------:R-:W-:Y:S02]  /*1390*/  LEA R2, P2, R0.reuse, UR6, 0x2 ;  /* 0x0000000600027c11 */ /* 0x040fe4000f8410ff */
[----:B------:R-:W-:Y:S01]  /*13a0*/  FSETP.NEU.AND P1, PT, R3, RZ, PT ;  /* 0x000000ff0300720b */ /* 0x000fe20003f2d000 */
[----:B------:R-:W-:Y:S01]  /*13b0*/  FADD R7, RZ, -R7 ;  /* 0x80000007ff077221 */ /* 0x000fe20000000000 */
[----:B------:R-:W-:-:S04]  /*13c0*/  LEA.HI.X R3, R0, UR7, R5, 0x2, P2 ;  /* 0x0000000700037c11 */ /* 0x000fc800090f1405 */
[----:B------:R-:W-:Y:S01]  /*13d0*/  FSEL R7, R7, +INF , P1 ;  /* 0x7f80000007077808 */ /* 0x000fe20000800000 */
[----:B------:R-:W-:Y:S06]  /*13e0*/  @P0 EXIT ;  /* 0x000000000000094d */ /* 0x000fec0003800000 */
[----:B------:R-:W-:Y:S01]  /*13f0*/  STG.E desc[UR4][R2.64], R7 ;  /* 0x0000000702007986 */ /* 0x000fe2000c101904 */
[----:B------:R-:W-:Y:S05]  /*1400*/  EXIT ;  /* 0x000000000000794d */ /* 0x000fea0003800000 */
.L_x_0:
[----:B------:R-:W-:-:S00]  /*1410*/  BRA `(.L_x_0) ;  /* 0xfffffffc00fc7947 */ /* 0x000fc0000383ffff */
[----:B------:R-:W-:-:S00]  /*1420*/  NOP ;  /* 0x0000000000007918 */ /* 0x000fc00000000000 */
        /* <DEDUP_REMOVED lines=13> */
.L_x_1:


//--------------------- .nv.global.init           --------------------------
	.section	.nv.global.init,"aw",@progbits
.nv.global.init:
	.type		_$_str,@object
	.size		_$_str,(.L_0 - _$_str)
_$_str:
        /*0000*/ 	.byte	0x5f, 0x5f, 0x43, 0x55, 0x44, 0x41, 0x5f, 0x46, 0x54, 0x5a, 0x00
.L_0:


//--------------------- .nv.constant0.triton_poi_fused_abs_add_clamp_div_erf_log2_mul_neg_reciprocal_sub_0 --------------------------
	.section	.nv.constant0.triton_poi_fused_abs_add_clamp_div_erf_log2_mul_neg_reciprocal_sub_0,"a",@progbits
	.sectionflags	@""
	.align	4
.nv.constant0.triton_poi_fused_abs_add_clamp_div_erf_log2_mul_neg_reciprocal_sub_0:
	.zero		620
